//
// Generated by NVIDIA NVVM Compiler
//
// Compiler Build ID: CL-36424714
// Cuda compilation tools, release 13.0, V13.0.88
// Based on NVVM 20.0.0
//

.version 9.0
.target sm_100
.address_size 64

	// .globl	_Z11race_kernelPi

.visible .entry _Z11race_kernelPi(
	.param .u64 .ptr .align 1 _Z11race_kernelPi_param_0
)
{
	.reg .b32 	%r<3>;
	.reg .b64 	%rd<5>;

	ld.param.u64 	%rd1, [_Z11race_kernelPi_param_0];
	cvta.to.global.u64 	%rd2, %rd1;
	mov.u32 	%r1, %tid.x;
	mov.u32 	%r2, %ctaid.x;
	mul.wide.u32 	%rd3, %r1, 4;
	add.s64 	%rd4, %rd2, %rd3;
	st.global.u32 	[%rd4], %r2;
	ret;

}


// ===== COMPILED SASS (sm_100) =====

	.target	sm_100

	.elftype	@"ET_EXEC"


//--------------------- .note.nv.tkinfo           --------------------------
	.section	.note.nv.tkinfo,"",@"SHT_NOTE"
	.sectionflags	@"SHF_NOTE_NV_TKINFO"
	.tkinfo
        /*0018*/ 	.word	0x00000002
        /*0030*/ 	.string	""
        /*0030*/ 	.string	"ptxas"
        /*0030*/ 	.string	"Cuda compilation tools, release 13.0, V13.0.88"
        /*0030*/ 	.string	"Build cuda_13.0.r13.0/compiler.36424714_0"
        /*0030*/ 	.string	"-arch sm_100 -m 64 "



//--------------------- .note.nv.cuinfo           --------------------------
	.section	.note.nv.cuinfo,"",@"SHT_NOTE"
	.sectionflags	@"SHF_NOTE_NV_CUINFO"
        /*0018*/ 	.short	0x0002
        /*001a*/ 	.short	0x0064
        /*001c*/ 	.short	0x0082
	.zero		2


//--------------------- .nv.info                  --------------------------
	.section	.nv.info,"",@"SHT_CUDA_INFO"
	.align	4


	//----- nvinfo : EIATTR_REGCOUNT
	.align		4
        /*0000*/ 	.byte	0x04, 0x2f
        /*0002*/ 	.short	(.L_1 - .L_0)
	.align		4
.L_0:
        /*0004*/ 	.word	index@(_Z11race_kernelPi)
        /*0008*/ 	.word	0x0000000a


	//----- nvinfo : EIATTR_FRAME_SIZE
	.align		4
.L_1:
        /*000c*/ 	.byte	0x04, 0x11
        /*000e*/ 	.short	(.L_3 - .L_2)
	.align		4
.L_2:
        /*0010*/ 	.word	index@(_Z11race_kernelPi)
        /*0014*/ 	.word	0x00000000


	//----- nvinfo : EIATTR_MIN_STACK_SIZE
	.align		4
.L_3:
        /*0018*/ 	.byte	0x04, 0x12
        /*001a*/ 	.short	(.L_5 - .L_4)
	.align		4
.L_4:
        /*001c*/ 	.word	index@(_Z11race_kernelPi)
        /*0020*/ 	.word	0x00000000
.L_5:


//--------------------- .nv.compat                --------------------------
	.section	.nv.compat,"",@"SHT_CUDA_COMPAT_INFO"
	.align	4
        /*0000*/ 	.byte	0x02, 0x09, 0x00, 0x00, 0x02, 0x02, 0x01, 0x00, 0x02, 0x05, 0x05, 0x00, 0x03, 0x07, 0x01, 0x01
        /*0010*/ 	.byte	0x02, 0x03, 0x00, 0x00, 0x02, 0x06, 0x01, 0x00, 0x04, 0x0b, 0x08, 0x00, 0x09, 0x00, 0x00, 0x00
        /*0020*/ 	.byte	0x00, 0x00, 0x00, 0x00


//--------------------- .nv.info._Z11race_kernelPi --------------------------
	.section	.nv.info._Z11race_kernelPi,"",@"SHT_CUDA_INFO"
	.sectionflags	@""
	.align	4


	//----- nvinfo : EIATTR_CUDA_API_VERSION
	.align		4
        /*0000*/ 	.byte	0x04, 0x37
        /*0002*/ 	.short	(.L_7 - .L_6)
.L_6:
        /*0004*/ 	.word	0x00000082


	//----- nvinfo : EIATTR_KPARAM_INFO
	.align		4
.L_7:
        /*0008*/ 	.byte	0x04, 0x17
        /*000a*/ 	.short	(.L_9 - .L_8)
.L_8:
        /*000c*/ 	.word	0x00000000
        /*0010*/ 	.short	0x0000
        /*0012*/ 	.short	0x0000
        /*0014*/ 	.byte	0x00, 0xf5, 0x21, 0x00


	//----- nvinfo : EIATTR_SPARSE_MMA_MASK
	.align		4
.L_9:
        /*0018*/ 	.byte	0x03, 0x50
        /*001a*/ 	.short	0x0000


	//----- nvinfo : EIATTR_MAXREG_COUNT
	.align		4
        /*001c*/ 	.byte	0x03, 0x1b
        /*001e*/ 	.short	0x00ff


	//----- nvinfo : EIATTR_MERCURY_ISA_VERSION
	.align		4
        /*0020*/ 	.byte	0x03, 0x5f
        /*0022*/ 	.short	0x0101


	//----- nvinfo : EIATTR_VRC_CTA_INIT_COUNT
	.align		4
        /*0024*/ 	.byte	0x02, 0x4a
	.zero		1
	.zero		1


	//----- nvinfo : EIATTR_EXIT_INSTR_OFFSETS
	.align		4
        /*0028*/ 	.byte	0x04, 0x1c
        /*002a*/ 	.short	(.L_11 - .L_10)


	//   ....[0]....
.L_10:
        /*002c*/ 	.word	0x00000070


	//----- nvinfo : EIATTR_CBANK_PARAM_SIZE
	.align		4
.L_11:
        /*0030*/ 	.byte	0x03, 0x19
        /*0032*/ 	.short	0x0008


	//----- nvinfo : EIATTR_PARAM_CBANK
	.align		4
        /*0034*/ 	.byte	0x04, 0x0a
        /*0036*/ 	.short	(.L_13 - .L_12)
	.align		4
.L_12:
        /*0038*/ 	.word	index@(.nv.constant0._Z11race_kernelPi)
        /*003c*/ 	.short	0x0380
        /*003e*/ 	.short	0x0008


	//----- nvinfo : EIATTR_SW_WAR
	.align		4
.L_13:
        /*0040*/ 	.byte	0x04, 0x36
        /*0042*/ 	.short	(.L_15 - .L_14)
.L_14:
        /*0044*/ 	.word	0x00000008
.L_15:


//--------------------- .nv.callgraph             --------------------------
	.section	.nv.callgraph,"",@"SHT_CUDA_CALLGRAPH"
	.align	4
	.sectionentsize	8
	.align		4
        /*0000*/ 	.word	0x00000000
	.align		4
        /*0004*/ 	.word	0xffffffff
	.align		4
        /*0008*/ 	.word	0x00000000
	.align		4
        /*000c*/ 	.word	0xfffffffe
	.align		4
        /*0010*/ 	.word	0x00000000
	.align		4
        /*0014*/ 	.word	0xfffffffd
	.align		4
        /*0018*/ 	.word	0x00000000
	.align		4
        /*001c*/ 	.word	0xfffffffc


//--------------------- .text._Z11race_kernelPi   --------------------------
	.section	.text._Z11race_kernelPi,"ax",@progbits
	.align	128
        .global         _Z11race_kernelPi
        .type           _Z11race_kernelPi,@function
        .size           _Z11race_kernelPi,(.L_x_1 - _Z11race_kernelPi)
        .other          _Z11race_kernelPi,@"STO_CUDA_ENTRY STV_DEFAULT"
_Z11race_kernelPi:
.text._Z11race_kernelPi:
[----:B------:R-:W-:Y:S01]  /*0000*/  LDC R1, c[0x0][0x37c] ;  /* 0x0000df00ff017b82 */ /* 0x000fe20000000800 */
[----:B------:R-:W0:Y:S07]  /*0010*/  S2R R5, SR_TID.X ;  /* 0x0000000000057919 */ /* 0x000e2e0000002100 */
[----:B------:R-:W0:Y:S01]  /*0020*/  LDC.64 R2, c[0x0][0x380] ;  /* 0x0000e000ff027b82 */ /* 0x000e220000000a00 */
[----:B------:R-:W1:Y:S01]  /*0030*/  LDCU.64 UR4, c[0x0][0x358] ;  /* 0x00006b00ff0477ac */ /* 0x000e620008000a00 */
[----:B------:R-:W1:Y:S01]  /*0040*/  S2R R7, SR_CTAID.X ;  /* 0x0000000000077919 */ /* 0x000e620000002500 */
[----:B0-----:R-:W-:-:S05]  /*0050*/  IMAD.WIDE.U32 R2, R5, 0x4, R2 ;  /* 0x0000000405027825 */ /* 0x001fca00078e0002 */
[----:B-1----:R-:W-:Y:S01]  /*0060*/  STG.E desc[UR4][R2.64], R7 ;  /* 0x0000000702007986 */ /* 0x002fe2000c101904 */
[----:B------:R-:W-:Y:S05]  /*0070*/  EXIT ;  /* 0x000000000000794d */ /* 0x000fea0003800000 */
.L_x_0:
[----:B------:R-:W-:-:S00]  /*0080*/  BRA `(.L_x_0) ;  /* 0xfffffffc00fc7947 */ /* 0x000fc0000383ffff */
[----:B------:R-:W-:-:S00]  /*0090*/  NOP ;  /* 0x0000000000007918 */ /* 0x000fc00000000000 */
        /* <DEDUP_REMOVED lines=14> */
.L_x_1:


//--------------------- .nv.shared.reserved.0     --------------------------
	.section	.nv.shared.reserved.0,"aw",@nobits
	.weak		__nv_reservedSMEM_offset_0_alias
	.size		__nv_reservedSMEM_offset_0_alias, 0, 64
	.other		__nv_reservedSMEM_offset_0_alias,@"STO_CUDA_RESERVED_SHARED STV_DEFAULT"
__nv_reservedSMEM_offset_0_alias:
	.zero		0
	.zero		64


//--------------------- .nv.constant0._Z11race_kernelPi --------------------------
	.section	.nv.constant0._Z11race_kernelPi,"a",@progbits
	.sectionflags	@""
	.align	4
.nv.constant0._Z11race_kernelPi:
	.zero		904


//--------------------- SYMBOLS --------------------------

	.type		.nv.reservedSmem.offset0,@object
	.size		.nv.reservedSmem.offset0,0x4
